	.headerflags	@"EF_CUDA_TEXMODE_UNIFIED EF_CUDA_64BIT_ADDRESS EF_CUDA_ACCELERATORS EF_CUDA_SM90 EF_CUDA_VIRTUAL_SM(EF_CUDA_SM90)"
	.elftype	@"ET_EXEC"


//--------------------- .nv.info                  --------------------------
	.section	.nv.info,"",@"SHT_CUDA_INFO"
	.align	4


	//----- nvinfo : EIATTR_REGCOUNT
	.align		4
        /*0000*/ 	.byte	0x04, 0x2f
        /*0002*/ 	.short	(.L_1 - .L_0)
	.align		4
.L_0:
        /*0004*/ 	.word	index@(triton_poi_fused_exp_neg_relu_threshold_backward_0)
        /*0008*/ 	.word	0x0000000e


	//----- nvinfo : EIATTR_MIN_STACK_SIZE
	.align		4
.L_1:
        /*000c*/ 	.byte	0x04, 0x12
        /*000e*/ 	.short	(.L_3 - .L_2)
	.align		4
.L_2:
        /*0010*/ 	.word	index@(triton_poi_fused_exp_neg_relu_threshold_backward_0)
        /*0014*/ 	.word	0x00000000


	//----- nvinfo : EIATTR_FRAME_SIZE
	.align		4
.L_3:
        /*0018*/ 	.byte	0x04, 0x11
        /*001a*/ 	.short	(.L_5 - .L_4)
	.align		4
.L_4:
        /*001c*/ 	.word	index@(triton_poi_fused_exp_neg_relu_threshold_backward_0)
        /*0020*/ 	.word	0x00000000


	//----- nvinfo : EIATTR_MIN_STACK_SIZE
	.align		4
.L_5:
        /*0024*/ 	.byte	0x04, 0x12
        /*0026*/ 	.short	(.L_7 - .L_6)
	.align		4
.L_6:
        /*0028*/ 	.word	index@(triton_poi_fused_exp_neg_relu_threshold_backward_0)
        /*002c*/ 	.word	0x00000000
.L_7:


//--------------------- .nv.info.triton_poi_fused_exp_neg_relu_threshold_backward_0 --------------------------
	.section	.nv.info.triton_poi_fused_exp_neg_relu_threshold_backward_0,"",@"SHT_CUDA_INFO"
	.sectionflags	@""
	.align	4


	//----- nvinfo : EIATTR_CUDA_API_VERSION
	.align		4
        /*0000*/ 	.byte	0x04, 0x37
        /*0002*/ 	.short	(.L_9 - .L_8)
.L_8:
        /*0004*/ 	.word	0x0000007c


	//----- nvinfo : EIATTR_KPARAM_INFO
	.align		4
.L_9:
        /*0008*/ 	.byte	0x04, 0x17
        /*000a*/ 	.short	(.L_11 - .L_10)
.L_10:
        /*000c*/ 	.word	0x00000000
        /*0010*/ 	.short	0x0004
        /*0012*/ 	.short	0x0020
        /*0014*/ 	.byte	0x00, 0xf0, 0x11, 0x00


	//----- nvinfo : EIATTR_KPARAM_INFO
	.align		4
.L_11:
        /*0018*/ 	.byte	0x04, 0x17
        /*001a*/ 	.short	(.L_13 - .L_12)
.L_12:
        /*001c*/ 	.word	0x00000000
        /*0020*/ 	.short	0x0003
        /*0022*/ 	.short	0x0018
        /*0024*/ 	.byte	0x00, 0xf4, 0x21, 0x00


	//----- nvinfo : EIATTR_KPARAM_INFO
	.align		4
.L_13:
        /*0028*/ 	.byte	0x04, 0x17
        /*002a*/ 	.short	(.L_15 - .L_14)
.L_14:
        /*002c*/ 	.word	0x00000000
        /*0030*/ 	.short	0x0002
        /*0032*/ 	.short	0x0010
        /*0034*/ 	.byte	0x00, 0xf4, 0x21, 0x00


	//----- nvinfo : EIATTR_KPARAM_INFO
	.align		4
.L_15:
        /*0038*/ 	.byte	0x04, 0x17
        /*003a*/ 	.short	(.L_17 - .L_16)
.L_16:
        /*003c*/ 	.word	0x00000000
        /*0040*/ 	.short	0x0001
        /*0042*/ 	.short	0x0008
        /*0044*/ 	.byte	0x00, 0xf4, 0x21, 0x00


	//----- nvinfo : EIATTR_KPARAM_INFO
	.align		4
.L_17:
        /*0048*/ 	.byte	0x04, 0x17
        /*004a*/ 	.short	(.L_19 - .L_18)
.L_18:
        /*004c*/ 	.word	0x00000000
        /*0050*/ 	.short	0x0000
        /*0052*/ 	.short	0x0000
        /*0054*/ 	.byte	0x00, 0xf4, 0x21, 0x00


	//----- nvinfo : EIATTR_SPARSE_MMA_MASK
	.align		4
.L_19:
        /*0058*/ 	.byte	0x03, 0x50
        /*005a*/ 	.short	0x0000


	//----- nvinfo : EIATTR_MAXREG_COUNT
	.align		4
        /*005c*/ 	.byte	0x03, 0x1b
        /*005e*/ 	.short	0x00ff


	//----- nvinfo : EIATTR_EXIT_INSTR_OFFSETS
	.align		4
        /*0060*/ 	.byte	0x04, 0x1c
        /*0062*/ 	.short	(.L_21 - .L_20)


	//   ....[0]....
.L_20:
        /*0064*/ 	.word	0x00000320


	//   ....[1]....
        /*0068*/ 	.word	0x00000340


	//----- nvinfo : EIATTR_REQNTID
	.align		4
.L_21:
        /*006c*/ 	.byte	0x04, 0x10
        /*006e*/ 	.short	(.L_23 - .L_22)
.L_22:
        /*0070*/ 	.word	0x00000080
        /*0074*/ 	.word	0x00000001
        /*0078*/ 	.word	0x00000001


	//----- nvinfo : EIATTR_CBANK_PARAM_SIZE
	.align		4
.L_23:
        /*007c*/ 	.byte	0x03, 0x19
        /*007e*/ 	.short	0x0024


	//----- nvinfo : EIATTR_PARAM_CBANK
	.align		4
        /*0080*/ 	.byte	0x04, 0x0a
        /*0082*/ 	.short	(.L_25 - .L_24)
	.align		4
.L_24:
        /*0084*/ 	.word	index@(.nv.constant0.triton_poi_fused_exp_neg_relu_threshold_backward_0)
        /*0088*/ 	.short	0x0210
        /*008a*/ 	.short	0x0024


	//----- nvinfo : EIATTR_SW_WAR
	.align		4
.L_25:
        /*008c*/ 	.byte	0x04, 0x36
        /*008e*/ 	.short	(.L_27 - .L_26)
.L_26:
        /*0090*/ 	.word	0x00000008
.L_27:


//--------------------- .nv.callgraph             --------------------------
	.section	.nv.callgraph,"",@"SHT_CUDA_CALLGRAPH"
	.align	4
	.sectionentsize	8
	.align		4
        /*0000*/ 	.word	0x00000000
	.align		4
        /*0004*/ 	.word	0xffffffff
	.align		4
        /*0008*/ 	.word	0x00000000
	.align		4
        /*000c*/ 	.word	0xfffffffe
	.align		4
        /*0010*/ 	.word	0x00000000
	.align		4
        /*0014*/ 	.word	0xfffffffd
	.align		4
        /*0018*/ 	.word	0x00000000
	.align		4
        /*001c*/ 	.word	0xfffffffc


//--------------------- .text.triton_poi_fused_exp_neg_relu_threshold_backward_0 --------------------------
	.section	.text.triton_poi_fused_exp_neg_relu_threshold_backward_0,"ax",@progbits
	.align	128
        .global         triton_poi_fused_exp_neg_relu_threshold_backward_0
        .type           triton_poi_fused_exp_neg_relu_threshold_backward_0,@function
        .size           triton_poi_fused_exp_neg_relu_threshold_backward_0,(.L_x_1 - triton_poi_fused_exp_neg_relu_threshold_backward_0)
        .other          triton_poi_fused_exp_neg_relu_threshold_backward_0,@"STO_CUDA_ENTRY STV_DEFAULT"
triton_poi_fused_exp_neg_relu_threshold_backward_0:
.text.triton_poi_fused_exp_neg_relu_threshold_backward_0:
[----:B------:R-:W0:Y:S02]  /*0000*/  LDC R1, c[0x0][0x28] ;  /* 0x00000a00ff017b82 */ /* 0x000e240000000800 */
[----:B------:R-:W1:Y:S01]  /*0010*/  S2R R0, SR_TID.X ;  /* 0x0000000000007919 */ /* 0x000e620000002100 */
[----:B------:R-:W2:Y:S01]  /*0020*/  LDC.64 R4, c[0x0][0x218] ;  /* 0x00008600ff047b82 */ /* 0x000ea20000000a00 */
[----:B------:R-:W-:Y:S01]  /*0030*/  CS2R R8, SRZ ;  /* 0x0000000000087805 */ /* 0x000fe2000001ff00 */
[----:B------:R-:W-:Y:S01]  /*0040*/  ULDC.64 UR4, c[0x0][0x208] ;  /* 0x0000820000047ab9 */ /* 0x000fe20000000a00 */
[----:B------:R-:W3:Y:S01]  /*0050*/  S2R R7, SR_CTAID.X ;  /* 0x0000000000077919 */ /* 0x000ee20000002500 */
[----:B------:R-:W-:-:S04]  /*0060*/  ULDC.64 UR6, c[0x0][0x228] ;  /* 0x00008a0000067ab9 */ /* 0x000fc80000000a00 */
[----:B------:R-:W4:Y:S01]  /*0070*/  LDC.64 R2, c[0x0][0x210] ;  /* 0x00008400ff027b82 */ /* 0x000f220000000a00 */
[----:B-1----:R-:W-:Y:S01]  /*0080*/  IMAD.SHL.U32 R0, R0, 0x2, RZ ;  /* 0x0000000200007824 */ /* 0x002fe200078e00ff */
[----:B---3--:R-:W-:-:S04]  /*0090*/  SHF.R.S32.HI R6, RZ, 0x17, R7 ;  /* 0x00000017ff067819 */ /* 0x008fc80000011407 */
[----:B------:R-:W-:-:S05]  /*00a0*/  LOP3.LUT R0, R0, 0xfe, RZ, 0xc0, !PT ;  /* 0x000000fe00007812 */ /* 0x000fca00078ec0ff */
[----:B------:R-:W-:Y:S01]  /*00b0*/  IMAD R0, R7, 0x100, R0 ;  /* 0x0000010007007824 */ /* 0x000fe200078e0200 */
[----:B------:R-:W-:-:S03]  /*00c0*/  SGXT R7, R6, 0x1 ;  /* 0x000000010607781a */ /* 0x000fc60000000200 */
[C---:B----4-:R-:W-:Y:S01]  /*00d0*/  IMAD.WIDE R2, R0.reuse, 0x4, R2 ;  /* 0x0000000400027825 */ /* 0x050fe200078e0202 */
[----:B------:R-:W-:Y:S02]  /*00e0*/  LEA.HI R7, R7, R0, RZ, 0x2 ;  /* 0x0000000007077211 */ /* 0x000fe400078f10ff */
[----:B------:R-:W-:Y:S02]  /*00f0*/  ISETP.GE.AND P0, PT, R0, 0x100, PT ;  /* 0x000001000000780c */ /* 0x000fe40003f06270 */
[----:B------:R-:W-:-:S05]  /*0100*/  LOP3.LUT R7, R7, 0xfffffffc, RZ, 0xc0, !PT ;  /* 0xfffffffc07077812 */ /* 0x000fca00078ec0ff */
[----:B------:R-:W-:-:S04]  /*0110*/  IMAD.IADD R7, R0, 0x1, -R7 ;  /* 0x0000000100077824 */ /* 0x000fc800078e0a07 */
[----:B--2---:R-:W-:Y:S01]  /*0120*/  IMAD.WIDE R4, R7, 0x4, R4 ;  /* 0x0000000407047825 */ /* 0x004fe200078e0204 */
[----:B------:R-:W-:-:S04]  /*0130*/  CS2R R6, SRZ ;  /* 0x0000000000067805 */ /* 0x000fc8000001ff00 */
[----:B------:R-:W2:Y:S04]  /*0140*/  @!P0 LDG.E.EL.64 R8, desc[UR4][R4.64] ;  /* 0x0000000404088981 */ /* 0x000ea8000c2e1b00 */
[----:B------:R1:W2:Y:S02]  /*0150*/  @!P0 LDG.E.64 R6, desc[UR4][R2.64] ;  /* 0x0000000402068981 */ /* 0x0002a4000c1e1b00 */
[----:B-1----:R-:W1:Y:S01]  /*0160*/  LDC.64 R2, c[0x0][0x220] ;  /* 0x00008800ff027b82 */ /* 0x002e620000000a00 */
[----:B------:R-:W-:Y:S01]  /*0170*/  IADD3 R4, P3, R0, UR6, RZ ;  /* 0x0000000600047c10 */ /* 0x000fe2000ff7e0ff */
[----:B-1----:R-:W-:-:S04]  /*0180*/  IMAD.WIDE R2, R0, 0x4, R2 ;  /* 0x0000000400027825 */ /* 0x002fc800078e0202 */
[----:B--2---:R-:W-:Y:S01]  /*0190*/  FADD R10, R8, R6 ;  /* 0x00000006080a7221 */ /* 0x004fe20000000000 */
[----:B------:R-:W-:Y:S01]  /*01a0*/  FSETP.GEU.AND P1, PT, R6, -R8, PT ;  /* 0x800000080600720b */ /* 0x000fe20003f2e000 */
[----:B------:R-:W-:Y:S01]  /*01b0*/  FADD R6, R9, R7 ;  /* 0x0000000709067221 */ /* 0x000fe20000000000 */
[----:B------:R-:W-:Y:S02]  /*01c0*/  FSETP.GEU.AND P2, PT, R7, -R9, PT ;  /* 0x800000090700720b */ /* 0x000fe40003f4e000 */
[----:B------:R-:W-:Y:S02]  /*01d0*/  FSEL R10, R10, RZ, P1 ;  /* 0x000000ff0a0a7208 */ /* 0x000fe40000800000 */
[----:B------:R-:W-:-:S03]  /*01e0*/  FSEL R6, R6, RZ, P2 ;  /* 0x000000ff06067208 */ /* 0x000fc60001000000 */
[----:B------:R-:W-:Y:S02]  /*01f0*/  FADD R7, RZ, -R10 ;  /* 0x8000000aff077221 */ /* 0x000fe40000000000 */
[----:B------:R-:W-:Y:S02]  /*0200*/  FADD R8, RZ, -R6 ;  /* 0x80000006ff087221 */ /* 0x000fe40000000000 */
[----:B------:R-:W-:Y:S02]  /*0210*/  FMUL R7, R7, 1.4426950216293334961 ;  /* 0x3fb8aa3b07077820 */ /* 0x000fe40000400000 */
[----:B------:R-:W-:-:S03]  /*0220*/  FMUL R11, R8, 1.4426950216293334961 ;  /* 0x3fb8aa3b080b7820 */ /* 0x000fc60000400000 */
[----:B------:R-:W-:Y:S02]  /*0230*/  FSETP.GEU.AND P1, PT, R7, -126, PT ;  /* 0xc2fc00000700780b */ /* 0x000fe40003f2e000 */
[----:B------:R-:W-:-:S11]  /*0240*/  FSETP.GEU.AND P2, PT, R11, -126, PT ;  /* 0xc2fc00000b00780b */ /* 0x000fd60003f4e000 */
[----:B------:R-:W-:Y:S02]  /*0250*/  @!P1 FMUL R7, R7, 0.5 ;  /* 0x3f00000007079820 */ /* 0x000fe40000400000 */
[----:B------:R-:W-:Y:S02]  /*0260*/  @!P2 FMUL R11, R11, 0.5 ;  /* 0x3f0000000b0ba820 */ /* 0x000fe40000400000 */
[----:B------:R-:W1:Y:S08]  /*0270*/  MUFU.EX2 R8, R7 ;  /* 0x0000000700087308 */ /* 0x000e700000000800 */
[----:B------:R-:W2:Y:S01]  /*0280*/  MUFU.EX2 R9, R11 ;  /* 0x0000000b00097308 */ /* 0x000ea20000000800 */
[----:B------:R-:W-:-:S02]  /*0290*/  FSETP.GTU.AND P5, PT, R10, RZ, PT ;  /* 0x000000ff0a00720b */ /* 0x000fc40003fac000 */
[----:B------:R-:W-:Y:S02]  /*02a0*/  FSETP.GTU.AND P4, PT, R6, RZ, PT ;  /* 0x000000ff0600720b */ /* 0x000fe40003f8c000 */
[----:B------:R-:W-:Y:S02]  /*02b0*/  SEL R5, RZ, 0x1, P5 ;  /* 0x00000001ff057807 */ /* 0x000fe40002800000 */
[----:B------:R-:W-:Y:S01]  /*02c0*/  SEL R6, RZ, 0x100, P4 ;  /* 0x00000100ff067807 */ /* 0x000fe20002000000 */
[----:B-1----:R-:W-:Y:S01]  /*02d0*/  @!P1 FMUL R8, R8, R8 ;  /* 0x0000000808089220 */ /* 0x002fe20000400000 */
[----:B--2---:R-:W-:-:S03]  /*02e0*/  @!P2 FMUL R9, R9, R9 ;  /* 0x000000090909a220 */ /* 0x004fc60000400000 */
[----:B------:R-:W-:Y:S01]  /*02f0*/  IMAD.IADD R7, R5, 0x1, R6 ;  /* 0x0000000105077824 */ /* 0x000fe200078e0206 */
[----:B------:R-:W-:Y:S01]  /*0300*/  LEA.HI.X.SX32 R5, R0, UR7, 0x1, P3 ;  /* 0x0000000700057c11 */ /* 0x000fe200098f0eff */
[----:B------:R1:W-:Y:S01]  /*0310*/  @!P0 STG.E.64 desc[UR4][R2.64], R8 ;  /* 0x0000000802008986 */ /* 0x0003e2000c101b04 */
[----:B------:R-:W-:Y:S05]  /*0320*/  @P0 EXIT ;  /* 0x000000000000094d */ /* 0x000fea0003800000 */
[----:B------:R-:W-:Y:S01]  /*0330*/  STG.E.U16 desc[UR4][R4.64], R7 ;  /* 0x0000000704007986 */ /* 0x000fe2000c101504 */
[----:B------:R-:W-:Y:S05]  /*0340*/  EXIT ;  /* 0x000000000000794d */ /* 0x000fea0003800000 */
.L_x_0:
[----:B------:R-:W-:-:S00]  /*0350*/  BRA `(.L_x_0) ;  /* 0xfffffffc00fc7947 */ /* 0x000fc0000383ffff */
[----:B------:R-:W-:-:S00]  /*0360*/  NOP ;  /* 0x0000000000007918 */ /* 0x000fc00000000000 */
        /* <DEDUP_REMOVED lines=9> */
.L_x_1:


//--------------------- .nv.constant0.triton_poi_fused_exp_neg_relu_threshold_backward_0 --------------------------
	.section	.nv.constant0.triton_poi_fused_exp_neg_relu_threshold_backward_0,"a",@progbits
	.sectionflags	@""
	.align	4
.nv.constant0.triton_poi_fused_exp_neg_relu_threshold_backward_0:
	.zero		564
